	.headerflags	@"EF_CUDA_TEXMODE_UNIFIED EF_CUDA_64BIT_ADDRESS EF_CUDA_ACCELERATORS EF_CUDA_SM90 EF_CUDA_VIRTUAL_SM(EF_CUDA_SM90)"
	.elftype	@"ET_EXEC"


//--------------------- .nv.info                  --------------------------
	.section	.nv.info,"",@"SHT_CUDA_INFO"
	.align	4


	//----- nvinfo : EIATTR_REGCOUNT
	.align		4
        /*0000*/ 	.byte	0x04, 0x2f
        /*0002*/ 	.short	(.L_1 - .L_0)
	.align		4
.L_0:
        /*0004*/ 	.word	index@(triton_poi_fused_cat_3)
        /*0008*/ 	.word	0x0000001c


	//----- nvinfo : EIATTR_MIN_STACK_SIZE
	.align		4
.L_1:
        /*000c*/ 	.byte	0x04, 0x12
        /*000e*/ 	.short	(.L_3 - .L_2)
	.align		4
.L_2:
        /*0010*/ 	.word	index@(triton_poi_fused_cat_3)
        /*0014*/ 	.word	0x00000000


	//----- nvinfo : EIATTR_FRAME_SIZE
	.align		4
.L_3:
        /*0018*/ 	.byte	0x04, 0x11
        /*001a*/ 	.short	(.L_5 - .L_4)
	.align		4
.L_4:
        /*001c*/ 	.word	index@(triton_poi_fused_cat_3)
        /*0020*/ 	.word	0x00000000


	//----- nvinfo : EIATTR_MIN_STACK_SIZE
	.align		4
.L_5:
        /*0024*/ 	.byte	0x04, 0x12
        /*0026*/ 	.short	(.L_7 - .L_6)
	.align		4
.L_6:
        /*0028*/ 	.word	index@(triton_poi_fused_cat_3)
        /*002c*/ 	.word	0x00000000
.L_7:


//--------------------- .nv.info.triton_poi_fused_cat_3 --------------------------
	.section	.nv.info.triton_poi_fused_cat_3,"",@"SHT_CUDA_INFO"
	.sectionflags	@""
	.align	4


	//----- nvinfo : EIATTR_CUDA_API_VERSION
	.align		4
        /*0000*/ 	.byte	0x04, 0x37
        /*0002*/ 	.short	(.L_9 - .L_8)
.L_8:
        /*0004*/ 	.word	0x0000007c


	//----- nvinfo : EIATTR_KPARAM_INFO
	.align		4
.L_9:
        /*0008*/ 	.byte	0x04, 0x17
        /*000a*/ 	.short	(.L_11 - .L_10)
.L_10:
        /*000c*/ 	.word	0x00000000
        /*0010*/ 	.short	0x0003
        /*0012*/ 	.short	0x0018
        /*0014*/ 	.byte	0x00, 0xf0, 0x11, 0x00


	//----- nvinfo : EIATTR_KPARAM_INFO
	.align		4
.L_11:
        /*0018*/ 	.byte	0x04, 0x17
        /*001a*/ 	.short	(.L_13 - .L_12)
.L_12:
        /*001c*/ 	.word	0x00000000
        /*0020*/ 	.short	0x0002
        /*0022*/ 	.short	0x0010
        /*0024*/ 	.byte	0x00, 0xf4, 0x21, 0x00


	//----- nvinfo : EIATTR_KPARAM_INFO
	.align		4
.L_13:
        /*0028*/ 	.byte	0x04, 0x17
        /*002a*/ 	.short	(.L_15 - .L_14)
.L_14:
        /*002c*/ 	.word	0x00000000
        /*0030*/ 	.short	0x0001
        /*0032*/ 	.short	0x0008
        /*0034*/ 	.byte	0x00, 0xf4, 0x21, 0x00


	//----- nvinfo : EIATTR_KPARAM_INFO
	.align		4
.L_15:
        /*0038*/ 	.byte	0x04, 0x17
        /*003a*/ 	.short	(.L_17 - .L_16)
.L_16:
        /*003c*/ 	.word	0x00000000
        /*0040*/ 	.short	0x0000
        /*0042*/ 	.short	0x0000
        /*0044*/ 	.byte	0x00, 0xf4, 0x21, 0x00


	//----- nvinfo : EIATTR_SPARSE_MMA_MASK
	.align		4
.L_17:
        /*0048*/ 	.byte	0x03, 0x50
        /*004a*/ 	.short	0x0000


	//----- nvinfo : EIATTR_MAXREG_COUNT
	.align		4
        /*004c*/ 	.byte	0x03, 0x1b
        /*004e*/ 	.short	0x00ff


	//----- nvinfo : EIATTR_EXIT_INSTR_OFFSETS
	.align		4
        /*0050*/ 	.byte	0x04, 0x1c
        /*0052*/ 	.short	(.L_19 - .L_18)


	//   ....[0]....
.L_18:
        /*0054*/ 	.word	0x00000760


	//----- nvinfo : EIATTR_REQNTID
	.align		4
.L_19:
        /*0058*/ 	.byte	0x04, 0x10
        /*005a*/ 	.short	(.L_21 - .L_20)
.L_20:
        /*005c*/ 	.word	0x00000080
        /*0060*/ 	.word	0x00000001
        /*0064*/ 	.word	0x00000001


	//----- nvinfo : EIATTR_CBANK_PARAM_SIZE
	.align		4
.L_21:
        /*0068*/ 	.byte	0x03, 0x19
        /*006a*/ 	.short	0x001c


	//----- nvinfo : EIATTR_PARAM_CBANK
	.align		4
        /*006c*/ 	.byte	0x04, 0x0a
        /*006e*/ 	.short	(.L_23 - .L_22)
	.align		4
.L_22:
        /*0070*/ 	.word	index@(.nv.constant0.triton_poi_fused_cat_3)
        /*0074*/ 	.short	0x0210
        /*0076*/ 	.short	0x001c


	//----- nvinfo : EIATTR_SW_WAR
	.align		4
.L_23:
        /*0078*/ 	.byte	0x04, 0x36
        /*007a*/ 	.short	(.L_25 - .L_24)
.L_24:
        /*007c*/ 	.word	0x00000008
.L_25:


//--------------------- .nv.callgraph             --------------------------
	.section	.nv.callgraph,"",@"SHT_CUDA_CALLGRAPH"
	.align	4
	.sectionentsize	8
	.align		4
        /*0000*/ 	.word	0x00000000
	.align		4
        /*0004*/ 	.word	0xffffffff
	.align		4
        /*0008*/ 	.word	0x00000000
	.align		4
        /*000c*/ 	.word	0xfffffffe
	.align		4
        /*0010*/ 	.word	0x00000000
	.align		4
        /*0014*/ 	.word	0xfffffffd
	.align		4
        /*0018*/ 	.word	0x00000000
	.align		4
        /*001c*/ 	.word	0xfffffffc


//--------------------- .text.triton_poi_fused_cat_3 --------------------------
	.section	.text.triton_poi_fused_cat_3,"ax",@progbits
	.align	128
        .global         triton_poi_fused_cat_3
        .type           triton_poi_fused_cat_3,@function
        .size           triton_poi_fused_cat_3,(.L_x_1 - triton_poi_fused_cat_3)
        .other          triton_poi_fused_cat_3,@"STO_CUDA_ENTRY STV_DEFAULT"
triton_poi_fused_cat_3:
.text.triton_poi_fused_cat_3:
[----:B------:R-:W-:Y:S01]  /*0000*/  LDC R1, c[0x0][0x28] ;  /* 0x00000a00ff017b82 */ /* 0x000fe20000000800 */
[----:B------:R-:W1:Y:S01]  /*0010*/  S2R R0, SR_TID.X ;  /* 0x0000000000007919 */ /* 0x000e620000002100 */
[----:B------:R-:W-:Y:S01]  /*0020*/  ULDC.64 UR4, c[0x0][0x218] ;  /* 0x0000860000047ab9 */ /* 0x000fe20000000a00 */
[----:B------:R-:W-:Y:S01]  /*0030*/  CS2R R14, SRZ ;  /* 0x00000000000e7805 */ /* 0x000fe2000001ff00 */
[----:B------:R-:W2:Y:S01]  /*0040*/  S2R R3, SR_CTAID.X ;  /* 0x0000000000037919 */ /* 0x000ea20000002500 */
[----:B-1----:R-:W-:Y:S01]  /*0050*/  IMAD.SHL.U32 R0, R0, 0x4, RZ ;  /* 0x0000000400007824 */ /* 0x002fe200078e00ff */
[----:B--2---:R-:W-:-:S04]  /*0060*/  SHF.R.S32.HI R2, RZ, 0x15, R3 ;  /* 0x00000015ff027819 */ /* 0x004fc80000011403 */
[----:B------:R-:W-:Y:S02]  /*0070*/  LOP3.LUT R0, R0, 0x1fc, RZ, 0xc0, !PT ;  /* 0x000001fc00007812 */ /* 0x000fe400078ec0ff */
[----:B------:R-:W-:-:S03]  /*0080*/  SGXT R2, R2, 0x1 ;  /* 0x000000010202781a */ /* 0x000fc60000000200 */
[----:B------:R-:W-:-:S04]  /*0090*/  IMAD R0, R3, 0x400, R0 ;  /* 0x0000040003007824 */ /* 0x000fc800078e0200 */
[----:B------:R-:W-:Y:S01]  /*00a0*/  VIADD R5, R0, 0x200 ;  /* 0x0000020000057836 */ /* 0x000fe20000000000 */
[----:B------:R-:W-:Y:S01]  /*00b0*/  LEA.HI R3, R2, R0, RZ, 0xc ;  /* 0x0000000002037211 */ /* 0x000fe200078f60ff */
[----:B------:R-:W-:-:S03]  /*00c0*/  IMAD.HI R8, R0, 0x66666667, RZ ;  /* 0x6666666700087827 */ /* 0x000fc600078e02ff */
[----:B------:R-:W-:Y:S01]  /*00d0*/  SHF.R.S32.HI R4, RZ, 0xc, R3 ;  /* 0x0000000cff047819 */ /* 0x000fe20000011403 */
[----:B------:R-:W-:Y:S01]  /*00e0*/  IMAD.HI R16, R5, 0x66666667, RZ ;  /* 0x6666666705107827 */ /* 0x000fe200078e02ff */
[----:B------:R-:W-:Y:S02]  /*00f0*/  LEA.HI R2, R2, R5, RZ, 0xc ;  /* 0x0000000502027211 */ /* 0x000fe400078f60ff */
[----:B------:R-:W-:Y:S01]  /*0100*/  SHF.R.U32.HI R11, RZ, 0x1f, R8 ;  /* 0x0000001fff0b7819 */ /* 0x000fe20000011608 */
[----:B------:R-:W-:Y:S01]  /*0110*/  IMAD.HI R6, R4, 0x66666667, RZ ;  /* 0x6666666704067827 */ /* 0x000fe200078e02ff */
[----:B------:R-:W-:-:S04]  /*0120*/  SHF.R.S32.HI R17, RZ, 0xc, R2 ;  /* 0x0000000cff117819 */ /* 0x000fc80000011402 */
[----:B------:R-:W-:-:S04]  /*0130*/  SHF.R.U32.HI R7, RZ, 0x1f, R6 ;  /* 0x0000001fff077819 */ /* 0x000fc80000011606 */
[----:B------:R-:W-:Y:S01]  /*0140*/  LEA.HI.SX32 R9, R6, R7, 0x1a ;  /* 0x0000000706097211 */ /* 0x000fe200078fd2ff */
[----:B------:R-:W-:Y:S01]  /*0150*/  IMAD.HI R6, R17, 0x66666667, RZ ;  /* 0x6666666711067827 */ /* 0x000fe200078e02ff */
[----:B------:R-:W-:Y:S02]  /*0160*/  LEA.HI.SX32 R7, R8, R11, 0xe ;  /* 0x0000000b08077211 */ /* 0x000fe400078f72ff */
[----:B------:R-:W-:Y:S01]  /*0170*/  LOP3.LUT R11, R3, 0xfffff000, RZ, 0xc0, !PT ;  /* 0xfffff000030b7812 */ /* 0x000fe200078ec0ff */
[----:B------:R-:W-:Y:S01]  /*0180*/  IMAD R4, R9, -0xa0, R4 ;  /* 0xffffff6009047824 */ /* 0x000fe200078e0204 */
[----:B------:R-:W-:Y:S01]  /*0190*/  SHF.R.U32.HI R3, RZ, 0x1f, R6 ;  /* 0x0000001fff037819 */ /* 0x000fe20000011606 */
[----:B------:R-:W-:Y:S02]  /*01a0*/  IMAD.SHL.U32 R9, R7, 0x20000, RZ ;  /* 0x0002000007097824 */ /* 0x000fe400078e00ff */
[----:B------:R-:W-:Y:S01]  /*01b0*/  IMAD.IADD R11, R0, 0x1, -R11 ;  /* 0x00000001000b7824 */ /* 0x000fe200078e0a0b */
[----:B------:R-:W-:Y:S01]  /*01c0*/  LEA.HI.SX32 R8, R6, R3, 0x1a ;  /* 0x0000000306087211 */ /* 0x000fe200078fd2ff */
[----:B------:R-:W-:Y:S01]  /*01d0*/  IMAD.SHL.U32 R10, R4, 0x1000, RZ ;  /* 0x00001000040a7824 */ /* 0x000fe200078e00ff */
[----:B------:R-:W-:-:S02]  /*01e0*/  SHF.R.U32.HI R3, RZ, 0x1f, R16 ;  /* 0x0000001fff037819 */ /* 0x000fc40000011610 */
[----:B------:R-:W-:Y:S01]  /*01f0*/  SHF.R.S32.HI R12, RZ, 0x1f, R9 ;  /* 0x0000001fff0c7819 */ /* 0x000fe20000011409 */
[----:B------:R-:W-:Y:S01]  /*0200*/  IMAD R17, R8, -0xa0, R17 ;  /* 0xffffff6008117824 */ /* 0x000fe200078e0211 */
[----:B------:R-:W-:Y:S01]  /*0210*/  IADD3 R6, P0, P1, R10, R11, R9 ;  /* 0x0000000b0a067210 */ /* 0x000fe2000791e009 */
[C---:B------:R-:W-:Y:S01]  /*0220*/  IMAD R8, R7.reuse, -0xa0000, R0 ;  /* 0xfff6000007087824 */ /* 0x040fe200078e0200 */
[----:B------:R-:W-:Y:S02]  /*0230*/  SHF.R.S32.HI R9, RZ, 0x1f, R10 ;  /* 0x0000001fff097819 */ /* 0x000fe4000001140a */
[----:B------:R-:W-:Y:S01]  /*0240*/  SHF.R.S32.HI R13, RZ, 0x1f, R11 ;  /* 0x0000001fff0d7819 */ /* 0x000fe2000001140b */
[----:B------:R-:W-:Y:S01]  /*0250*/  IMAD R23, R7, 0x80000, R8 ;  /* 0x0008000007177824 */ /* 0x000fe200078e0208 */
[----:B------:R-:W-:Y:S02]  /*0260*/  LEA.HI.SX32 R16, R16, R3, 0xe ;  /* 0x0000000310107211 */ /* 0x000fe400078f72ff */
[----:B------:R-:W-:-:S02]  /*0270*/  LOP3.LUT R10, R2, 0xfffff000, RZ, 0xc0, !PT ;  /* 0xfffff000020a7812 */ /* 0x000fc400078ec0ff */
[----:B------:R-:W-:Y:S01]  /*0280*/  IADD3.X R13, R9, R13, R12, P0, P1 ;  /* 0x0000000d090d7210 */ /* 0x000fe200007e240c */
[----:B------:R-:W-:Y:S01]  /*0290*/  IMAD.SHL.U32 R11, R16, 0x20000, RZ ;  /* 0x00020000100b7824 */ /* 0x000fe200078e00ff */
[----:B------:R-:W1:Y:S01]  /*02a0*/  LDC.64 R2, c[0x0][0x210] ;  /* 0x00008400ff027b82 */ /* 0x000e620000000a00 */
[----:B------:R-:W-:Y:S01]  /*02b0*/  IMAD.IADD R10, R5, 0x1, -R10 ;  /* 0x00000001050a7824 */ /* 0x000fe200078e0a0a */
[----:B------:R-:W-:Y:S01]  /*02c0*/  ISETP.GT.AND P5, PT, R4, 0x7f, PT ;  /* 0x0000007f0400780c */ /* 0x000fe20003fa4270 */
[----:B------:R-:W-:Y:S01]  /*02d0*/  IMAD.SHL.U32 R9, R17, 0x1000, RZ ;  /* 0x0000100011097824 */ /* 0x000fe200078e00ff */
[----:B------:R-:W-:Y:S02]  /*02e0*/  LEA R18, P0, R6, UR4, 0x2 ;  /* 0x0000000406127c11 */ /* 0x000fe4000f8010ff */
[----:B------:R-:W-:Y:S02]  /*02f0*/  SHF.R.S32.HI R12, RZ, 0x1f, R10 ;  /* 0x0000001fff0c7819 */ /* 0x000fe4000001140a */
[----:B------:R-:W-:-:S02]  /*0300*/  IADD3 R21, P1, P2, R9, R10, R11 ;  /* 0x0000000a09157210 */ /* 0x000fc40007a3e00b */
[----:B------:R-:W-:Y:S02]  /*0310*/  SHF.R.S32.HI R10, RZ, 0x1f, R11 ;  /* 0x0000001fff0a7819 */ /* 0x000fe4000001140b */
[----:B------:R-:W-:Y:S02]  /*0320*/  SHF.R.S32.HI R9, RZ, 0x1f, R9 ;  /* 0x0000001fff097819 */ /* 0x000fe40000011409 */
[----:B------:R-:W-:Y:S02]  /*0330*/  LEA.HI.X R19, R6, UR5, R13, 0x2, P0 ;  /* 0x0000000506137c11 */ /* 0x000fe400080f140d */
[----:B------:R-:W-:Y:S02]  /*0340*/  IADD3.X R10, R9, R12, R10, P1, P2 ;  /* 0x0000000c090a7210 */ /* 0x000fe40000fe440a */
[----:B------:R-:W-:Y:S02]  /*0350*/  CS2R R12, SRZ ;  /* 0x00000000000c7805 */ /* 0x000fe4000001ff00 */
[----:B------:R-:W-:-:S02]  /*0360*/  LEA R20, P1, R21, UR4, 0x2 ;  /* 0x0000000415147c11 */ /* 0x000fc4000f8210ff */
[----:B------:R-:W-:Y:S02]  /*0370*/  ISETP.GE.AND P0, PT, R4, 0x80, PT ;  /* 0x000000800400780c */ /* 0x000fe40003f06270 */
[----:B------:R-:W-:Y:S01]  /*0380*/  LEA.HI.X R21, R21, UR5, R10, 0x2, P1 ;  /* 0x0000000515157c11 */ /* 0x000fe200088f140a */
[----:B------:R-:W-:Y:S01]  /*0390*/  ULDC.64 UR4, c[0x0][0x208] ;  /* 0x0000820000047ab9 */ /* 0x000fe20000000a00 */
[----:B------:R-:W-:Y:S01]  /*03a0*/  ISETP.GT.AND P6, PT, R17, 0x7f, PT ;  /* 0x0000007f1100780c */ /* 0x000fe20003fc4270 */
[----:B------:R2:W3:Y:S01]  /*03b0*/  @P5 LDG.E.128 R12, desc[UR4][R18.64+-0x200000] ;  /* 0xe0000004120c5981 */ /* 0x0004e2000c1e1d00 */
[----:B------:R-:W-:Y:S02]  /*03c0*/  CS2R R8, SRZ ;  /* 0x0000000000087805 */ /* 0x000fe4000001ff00 */
[----:B------:R-:W-:Y:S01]  /*03d0*/  CS2R R10, SRZ ;  /* 0x00000000000a7805 */ /* 0x000fe2000001ff00 */
[----:B------:R-:W-:Y:S01]  /*03e0*/  IMAD R25, R16, -0xa0000, R5 ;  /* 0xfff6000010197824 */ /* 0x000fe200078e0205 */
[----:B------:R-:W-:Y:S01]  /*03f0*/  CS2R R4, SRZ ;  /* 0x0000000000047805 */ /* 0x000fe2000001ff00 */
[----:B-1----:R-:W-:Y:S01]  /*0400*/  IMAD.WIDE R22, R23, 0x4, R2 ;  /* 0x0000000417167825 */ /* 0x002fe200078e0202 */
[----:B------:R-:W-:-:S04]  /*0410*/  CS2R R6, SRZ ;  /* 0x0000000000067805 */ /* 0x000fc8000001ff00 */
[----:B------:R-:W4:Y:S01]  /*0420*/  @!P0 LDG.E.128 R8, desc[UR4][R22.64] ;  /* 0x0000000416088981 */ /* 0x000f22000c1e1d00 */
[----:B------:R-:W-:Y:S01]  /*0430*/  ISETP.GE.AND P1, PT, R17, 0x80, PT ;  /* 0x000000801100780c */ /* 0x000fe20003f26270 */
[----:B------:R-:W-:Y:S02]  /*0440*/  IMAD R25, R16, 0x80000, R25 ;  /* 0x0008000010197824 */ /* 0x000fe400078e0219 */
[----:B------:R1:W5:Y:S01]  /*0450*/  @P6 LDG.E.128 R4, desc[UR4][R20.64+-0x200000] ;  /* 0xe000000414046981 */ /* 0x000362000c1e1d00 */
[----:B------:R-:W-:Y:S02]  /*0460*/  CS2R R16, SRZ ;  /* 0x0000000000107805 */ /* 0x000fe4000001ff00 */
[----:B--2---:R-:W-:Y:S01]  /*0470*/  CS2R R18, SRZ ;  /* 0x0000000000127805 */ /* 0x004fe2000001ff00 */
[----:B------:R-:W-:Y:S02]  /*0480*/  IMAD.WIDE R24, R25, 0x4, R2 ;  /* 0x0000000419187825 */ /* 0x000fe400078e0202 */
[----:B------:R-:W2:Y:S04]  /*0490*/  LDC.64 R2, c[0x0][0x220] ;  /* 0x00008800ff027b82 */ /* 0x000ea80000000a00 */
[----:B------:R-:W5:Y:S01]  /*04a0*/  @!P1 LDG.E.128 R16, desc[UR4][R24.64] ;  /* 0x0000000418109981 */ /* 0x000f62000c1e1d00 */
[----:B--2---:R-:W-:Y:S01]  /*04b0*/  IMAD.WIDE R2, R0, 0x4, R2 ;  /* 0x0000000400027825 */ /* 0x004fe200078e0202 */
[----:B---3--:R-:W-:-:S02]  /*04c0*/  SEL R12, R12, RZ, P5 ;  /* 0x000000ff0c0c7207 */ /* 0x008fc40002800000 */
[----:B------:R-:W-:Y:S02]  /*04d0*/  SEL R13, R13, RZ, P5 ;  /* 0x000000ff0d0d7207 */ /* 0x000fe40002800000 */
[----:B------:R-:W-:Y:S02]  /*04e0*/  SEL R14, R14, RZ, P5 ;  /* 0x000000ff0e0e7207 */ /* 0x000fe40002800000 */
[----:B------:R-:W-:Y:S02]  /*04f0*/  FSETP.GT.AND P2, PT, R12, RZ, PT ;  /* 0x000000ff0c00720b */ /* 0x000fe40003f44000 */
[----:B------:R-:W-:Y:S02]  /*0500*/  FSETP.GT.AND P3, PT, R13, RZ, PT ;  /* 0x000000ff0d00720b */ /* 0x000fe40003f64000 */
[----:B------:R-:W-:Y:S02]  /*0510*/  FSETP.GT.AND P4, PT, R14, RZ, PT ;  /* 0x000000ff0e00720b */ /* 0x000fe40003f84000 */
[----:B------:R-:W-:-:S02]  /*0520*/  SEL R15, R15, RZ, P5 ;  /* 0x000000ff0f0f7207 */ /* 0x000fc40002800000 */
[----:B----4-:R-:W-:Y:S02]  /*0530*/  SEL R23, R8, RZ, !P0 ;  /* 0x000000ff08177207 */ /* 0x010fe40004000000 */
[----:B------:R-:W-:Y:S02]  /*0540*/  SEL R22, R9, RZ, !P0 ;  /* 0x000000ff09167207 */ /* 0x000fe40004000000 */
[----:B-1----:R-:W-:Y:S01]  /*0550*/  SEL R21, R10, RZ, !P0 ;  /* 0x000000ff0a157207 */ /* 0x002fe20004000000 */
[----:B------:R-:W-:Y:S01]  /*0560*/  @!P2 FMUL R12, R12, 0.10000000149011611938 ;  /* 0x3dcccccd0c0ca820 */ /* 0x000fe20000400000 */
[----:B------:R-:W-:Y:S01]  /*0570*/  SEL R20, R11, RZ, !P0 ;  /* 0x000000ff0b147207 */ /* 0x000fe20004000000 */
[----:B------:R-:W-:Y:S01]  /*0580*/  @!P3 FMUL R13, R13, 0.10000000149011611938 ;  /* 0x3dcccccd0d0db820 */ /* 0x000fe20000400000 */
[----:B-----5:R-:W-:Y:S01]  /*0590*/  SEL R11, R4, RZ, P6 ;  /* 0x000000ff040b7207 */ /* 0x020fe20003000000 */
[----:B------:R-:W-:Y:S01]  /*05a0*/  @!P4 FMUL R14, R14, 0.10000000149011611938 ;  /* 0x3dcccccd0e0ec820 */ /* 0x000fe20000400000 */
[----:B------:R-:W-:-:S02]  /*05b0*/  SEL R10, R5, RZ, P6 ;  /* 0x000000ff050a7207 */ /* 0x000fc40003000000 */
[----:B------:R-:W-:Y:S02]  /*05c0*/  SEL R9, R6, RZ, P6 ;  /* 0x000000ff06097207 */ /* 0x000fe40003000000 */
[----:B------:R-:W-:Y:S02]  /*05d0*/  SEL R8, R7, RZ, P6 ;  /* 0x000000ff07087207 */ /* 0x000fe40003000000 */
[----:B------:R-:W-:Y:S02]  /*05e0*/  FSETP.GT.AND P5, PT, R15, RZ, PT ;  /* 0x000000ff0f00720b */ /* 0x000fe40003fa4000 */
[----:B------:R-:W-:Y:S02]  /*05f0*/  FSETP.GT.AND P2, PT, R11, RZ, PT ;  /* 0x000000ff0b00720b */ /* 0x000fe40003f44000 */
[----:B------:R-:W-:Y:S02]  /*0600*/  FSETP.GT.AND P3, PT, R10, RZ, PT ;  /* 0x000000ff0a00720b */ /* 0x000fe40003f64000 */
[----:B------:R-:W-:-:S02]  /*0610*/  FSETP.GT.AND P4, PT, R9, RZ, PT ;  /* 0x000000ff0900720b */ /* 0x000fc40003f84000 */
[----:B------:R-:W-:Y:S02]  /*0620*/  FSETP.GT.AND P6, PT, R8, RZ, PT ;  /* 0x000000ff0800720b */ /* 0x000fe40003fc4000 */
[----:B------:R-:W-:Y:S02]  /*0630*/  SEL R16, R16, RZ, !P1 ;  /* 0x000000ff10107207 */ /* 0x000fe40004800000 */
[----:B------:R-:W-:Y:S01]  /*0640*/  SEL R17, R17, RZ, !P1 ;  /* 0x000000ff11117207 */ /* 0x000fe20004800000 */
[----:B------:R-:W-:Y:S01]  /*0650*/  @!P5 FMUL R15, R15, 0.10000000149011611938 ;  /* 0x3dcccccd0f0fd820 */ /* 0x000fe20000400000 */
[----:B------:R-:W-:Y:S01]  /*0660*/  SEL R18, R18, RZ, !P1 ;  /* 0x000000ff12127207 */ /* 0x000fe20004800000 */
[----:B------:R-:W-:Y:S01]  /*0670*/  @!P2 FMUL R11, R11, 0.10000000149011611938 ;  /* 0x3dcccccd0b0ba820 */ /* 0x000fe20000400000 */
[----:B------:R-:W-:Y:S01]  /*0680*/  SEL R19, R19, RZ, !P1 ;  /* 0x000000ff13137207 */ /* 0x000fe20004800000 */
[----:B------:R-:W-:Y:S01]  /*0690*/  @!P3 FMUL R10, R10, 0.10000000149011611938 ;  /* 0x3dcccccd0a0ab820 */ /* 0x000fe20000400000 */
[----:B------:R-:W-:Y:S01]  /*06a0*/  SEL R4, R23, R12, !P0 ;  /* 0x0000000c17047207 */ /* 0x000fe20004000000 */
[----:B------:R-:W-:Y:S01]  /*06b0*/  @!P4 FMUL R9, R9, 0.10000000149011611938 ;  /* 0x3dcccccd0909c820 */ /* 0x000fe20000400000 */
[----:B------:R-:W-:Y:S01]  /*06c0*/  SEL R5, R22, R13, !P0 ;  /* 0x0000000d16057207 */ /* 0x000fe20004000000 */
[----:B------:R-:W-:Y:S01]  /*06d0*/  @!P6 FMUL R8, R8, 0.10000000149011611938 ;  /* 0x3dcccccd0808e820 */ /* 0x000fe20000400000 */
[----:B------:R-:W-:-:S02]  /*06e0*/  SEL R6, R21, R14, !P0 ;  /* 0x0000000e15067207 */ /* 0x000fc40004000000 */
[----:B------:R-:W-:Y:S02]  /*06f0*/  SEL R7, R20, R15, !P0 ;  /* 0x0000000f14077207 */ /* 0x000fe40004000000 */
[----:B------:R-:W-:Y:S02]  /*0700*/  SEL R12, R16, R11, !P1 ;  /* 0x0000000b100c7207 */ /* 0x000fe40004800000 */
[----:B------:R-:W-:Y:S01]  /*0710*/  SEL R13, R17, R10, !P1 ;  /* 0x0000000a110d7207 */ /* 0x000fe20004800000 */
[----:B------:R-:W-:Y:S01]  /*0720*/  STG.E.128 desc[UR4][R2.64], R4 ;  /* 0x0000000402007986 */ /* 0x000fe2000c101d04 */
[----:B------:R-:W-:Y:S02]  /*0730*/  SEL R14, R18, R9, !P1 ;  /* 0x00000009120e7207 */ /* 0x000fe40004800000 */
[----:B------:R-:W-:-:S05]  /*0740*/  SEL R15, R19, R8, !P1 ;  /* 0x00000008130f7207 */ /* 0x000fca0004800000 */
[----:B------:R-:W-:Y:S01]  /*0750*/  STG.E.128 desc[UR4][R2.64+0x800], R12 ;  /* 0x0008000c02007986 */ /* 0x000fe2000c101d04 */
[----:B------:R-:W-:Y:S05]  /*0760*/  EXIT ;  /* 0x000000000000794d */ /* 0x000fea0003800000 */
.L_x_0:
[----:B------:R-:W-:-:S00]  /*0770*/  BRA `(.L_x_0) ;  /* 0xfffffffc00fc7947 */ /* 0x000fc0000383ffff */
[----:B------:R-:W-:-:S00]  /*0780*/  NOP ;  /* 0x0000000000007918 */ /* 0x000fc00000000000 */
[----:B------:R-:W-:-:S00]  /*0790*/  NOP ;  /* 0x0000000000007918 */ /* 0x000fc00000000000 */
[----:B------:R-:W-:-:S00]  /*07a0*/  NOP ;  /* 0x0000000000007918 */ /* 0x000fc00000000000 */
[----:B------:R-:W-:-:S00]  /*07b0*/  NOP ;  /* 0x0000000000007918 */ /* 0x000fc00000000000 */
[----:B------:R-:W-:-:S00]  /*07c0*/  NOP ;  /* 0x0000000000007918 */ /* 0x000fc00000000000 */
[----:B------:R-:W-:-:S00]  /*07d0*/  NOP ;  /* 0x0000000000007918 */ /* 0x000fc00000000000 */
[----:B------:R-:W-:-:S00]  /*07e0*/  NOP ;  /* 0x0000000000007918 */ /* 0x000fc00000000000 */
[----:B------:R-:W-:-:S00]  /*07f0*/  NOP ;  /* 0x0000000000007918 */ /* 0x000fc00000000000 */
.L_x_1:


//--------------------- .nv.constant0.triton_poi_fused_cat_3 --------------------------
	.section	.nv.constant0.triton_poi_fused_cat_3,"a",@progbits
	.sectionflags	@""
	.align	4
.nv.constant0.triton_poi_fused_cat_3:
	.zero		556
